//
// Generated by NVIDIA NVVM Compiler
//
// Compiler Build ID: CL-36424714
// Cuda compilation tools, release 13.0, V13.0.88
// Based on NVVM 20.0.0
//

.version 9.0
.target sm_100
.address_size 64

	// .globl	_Z16cuda_convolutionPfS_S_

.visible .entry _Z16cuda_convolutionPfS_S_(
	.param .u64 .ptr .align 1 _Z16cuda_convolutionPfS_S__param_0,
	.param .u64 .ptr .align 1 _Z16cuda_convolutionPfS_S__param_1,
	.param .u64 .ptr .align 1 _Z16cuda_convolutionPfS_S__param_2
)
{
	.reg .pred 	%p<2>;
	.reg .b32 	%r<27>;
	.reg .b32 	%f<28>;
	.reg .b64 	%rd<11>;

	ld.param.u64 	%rd1, [_Z16cuda_convolutionPfS_S__param_0];
	ld.param.u64 	%rd2, [_Z16cuda_convolutionPfS_S__param_1];
	ld.param.u64 	%rd3, [_Z16cuda_convolutionPfS_S__param_2];
	mov.u32 	%r3, %ctaid.y;
	mov.u32 	%r4, %ntid.y;
	mov.u32 	%r5, %tid.y;
	mad.lo.s32 	%r1, %r3, %r4, %r5;
	mov.u32 	%r6, %ctaid.x;
	mov.u32 	%r7, %ntid.x;
	mov.u32 	%r8, %tid.x;
	mad.lo.s32 	%r2, %r6, %r7, %r8;
	mul.hi.u32 	%r9, %r1, -1431655765;
	shr.u32 	%r10, %r9, 1;
	mul.lo.s32 	%r11, %r10, 3;
	sub.s32 	%r12, %r1, %r11;
	mul.hi.s32 	%r13, %r2, 1431655766;
	shr.u32 	%r14, %r13, 31;
	add.s32 	%r15, %r13, %r14;
	mul.lo.s32 	%r16, %r15, 3;
	sub.s32 	%r17, %r2, %r16;
	or.b32  	%r18, %r12, %r17;
	setp.ne.s32 	%p1, %r18, 0;
	@%p1 bra 	$L__BB0_2;
	cvta.to.global.u64 	%rd4, %rd1;
	cvta.to.global.u64 	%rd5, %rd2;
	cvta.to.global.u64 	%rd6, %rd3;
	mad.lo.s32 	%r19, %r1, 4098, %r2;
	mul.wide.s32 	%rd7, %r19, 4;
	add.s64 	%rd8, %rd5, %rd7;
	ld.global.f32 	%f1, [%rd8];
	ld.global.f32 	%f2, [%rd6];
	fma.rn.f32 	%f3, %f1, %f2, 0f00000000;
	ld.global.f32 	%f4, [%rd8+4];
	ld.global.f32 	%f5, [%rd6+4];
	fma.rn.f32 	%f6, %f4, %f5, %f3;
	ld.global.f32 	%f7, [%rd8+8];
	ld.global.f32 	%f8, [%rd6+8];
	fma.rn.f32 	%f9, %f7, %f8, %f6;
	ld.global.f32 	%f10, [%rd8+16392];
	ld.global.f32 	%f11, [%rd6+12];
	fma.rn.f32 	%f12, %f10, %f11, %f9;
	ld.global.f32 	%f13, [%rd8+16396];
	ld.global.f32 	%f14, [%rd6+16];
	fma.rn.f32 	%f15, %f13, %f14, %f12;
	ld.global.f32 	%f16, [%rd8+16400];
	ld.global.f32 	%f17, [%rd6+20];
	fma.rn.f32 	%f18, %f16, %f17, %f15;
	ld.global.f32 	%f19, [%rd8+32784];
	ld.global.f32 	%f20, [%rd6+24];
	fma.rn.f32 	%f21, %f19, %f20, %f18;
	ld.global.f32 	%f22, [%rd8+32788];
	ld.global.f32 	%f23, [%rd6+28];
	fma.rn.f32 	%f24, %f22, %f23, %f21;
	ld.global.f32 	%f25, [%rd8+32792];
	ld.global.f32 	%f26, [%rd6+32];
	fma.rn.f32 	%f27, %f25, %f26, %f24;
	shl.b32 	%r21, %r9, 11;
	and.b32  	%r22, %r21, -4096;
	add.s32 	%r26, %r22, %r15;
	mul.wide.s32 	%rd9, %r26, 4;
	add.s64 	%rd10, %rd4, %rd9;
	st.global.f32 	[%rd10], %f27;
$L__BB0_2:
	ret;

}
	// .globl	_Z8cuda_addPfS_S_S_
.visible .entry _Z8cuda_addPfS_S_S_(
	.param .u64 .ptr .align 1 _Z8cuda_addPfS_S_S__param_0,
	.param .u64 .ptr .align 1 _Z8cuda_addPfS_S_S__param_1,
	.param .u64 .ptr .align 1 _Z8cuda_addPfS_S_S__param_2,
	.param .u64 .ptr .align 1 _Z8cuda_addPfS_S_S__param_3
)
{
	.reg .pred 	%p<2>;
	.reg .b32 	%r<26>;
	.reg .b32 	%f<6>;
	.reg .b64 	%rd<14>;

	ld.param.u64 	%rd1, [_Z8cuda_addPfS_S_S__param_0];
	ld.param.u64 	%rd2, [_Z8cuda_addPfS_S_S__param_1];
	ld.param.u64 	%rd3, [_Z8cuda_addPfS_S_S__param_2];
	ld.param.u64 	%rd4, [_Z8cuda_addPfS_S_S__param_3];
	mov.u32 	%r3, %ctaid.y;
	mov.u32 	%r4, %ntid.y;
	mov.u32 	%r5, %tid.y;
	mad.lo.s32 	%r1, %r3, %r4, %r5;
	mov.u32 	%r6, %ctaid.x;
	mov.u32 	%r7, %ntid.x;
	mov.u32 	%r8, %tid.x;
	mad.lo.s32 	%r2, %r6, %r7, %r8;
	mul.hi.u32 	%r9, %r1, -1431655765;
	shr.u32 	%r10, %r9, 1;
	mul.lo.s32 	%r11, %r10, 3;
	sub.s32 	%r12, %r1, %r11;
	mul.hi.s32 	%r13, %r2, 1431655766;
	shr.u32 	%r14, %r13, 31;
	add.s32 	%r15, %r13, %r14;
	mul.lo.s32 	%r16, %r15, 3;
	sub.s32 	%r17, %r2, %r16;
	or.b32  	%r18, %r12, %r17;
	setp.ne.s32 	%p1, %r18, 0;
	@%p1 bra 	$L__BB1_2;
	cvta.to.global.u64 	%rd5, %rd1;
	cvta.to.global.u64 	%rd6, %rd2;
	cvta.to.global.u64 	%rd7, %rd3;
	cvta.to.global.u64 	%rd8, %rd4;
	shl.b32 	%r20, %r9, 11;
	and.b32  	%r21, %r20, -4096;
	add.s32 	%r25, %r21, %r15;
	mul.wide.s32 	%rd9, %r25, 4;
	add.s64 	%rd10, %rd5, %rd9;
	ld.global.f32 	%f1, [%rd10];
	add.s64 	%rd11, %rd6, %rd9;
	ld.global.f32 	%f2, [%rd11];
	add.f32 	%f3, %f1, %f2;
	add.s64 	%rd12, %rd7, %rd9;
	ld.global.f32 	%f4, [%rd12];
	add.f32 	%f5, %f3, %f4;
	add.s64 	%rd13, %rd8, %rd9;
	st.global.f32 	[%rd13], %f5;
$L__BB1_2:
	ret;

}


// ===== COMPILED SASS (sm_100) =====

	.target	sm_100

	.elftype	@"ET_EXEC"


//--------------------- .note.nv.tkinfo           --------------------------
	.section	.note.nv.tkinfo,"",@"SHT_NOTE"
	.sectionflags	@"SHF_NOTE_NV_TKINFO"
	.tkinfo
        /*0018*/ 	.word	0x00000002
        /*0030*/ 	.string	""
        /*0030*/ 	.string	"ptxas"
        /*0030*/ 	.string	"Cuda compilation tools, release 13.0, V13.0.88"
        /*0030*/ 	.string	"Build cuda_13.0.r13.0/compiler.36424714_0"
        /*0030*/ 	.string	"-arch sm_100 -m 64 "



//--------------------- .note.nv.cuinfo           --------------------------
	.section	.note.nv.cuinfo,"",@"SHT_NOTE"
	.sectionflags	@"SHF_NOTE_NV_CUINFO"
        /*0018*/ 	.short	0x0002
        /*001a*/ 	.short	0x0064
        /*001c*/ 	.short	0x0082
	.zero		2


//--------------------- .nv.info                  --------------------------
	.section	.nv.info,"",@"SHT_CUDA_INFO"
	.align	4


	//----- nvinfo : EIATTR_REGCOUNT
	.align		4
        /*0000*/ 	.byte	0x04, 0x2f
        /*0002*/ 	.short	(.L_1 - .L_0)
	.align		4
.L_0:
        /*0004*/ 	.word	index@(_Z16cuda_convolutionPfS_S_)
        /*0008*/ 	.word	0x0000001c


	//----- nvinfo : EIATTR_FRAME_SIZE
	.align		4
.L_1:
        /*000c*/ 	.byte	0x04, 0x11
        /*000e*/ 	.short	(.L_3 - .L_2)
	.align		4
.L_2:
        /*0010*/ 	.word	index@(_Z16cuda_convolutionPfS_S_)
        /*0014*/ 	.word	0x00000000


	//----- nvinfo : EIATTR_REGCOUNT
	.align		4
.L_3:
        /*0018*/ 	.byte	0x04, 0x2f
        /*001a*/ 	.short	(.L_5 - .L_4)
	.align		4
.L_4:
        /*001c*/ 	.word	index@(_Z8cuda_addPfS_S_S_)
        /*0020*/ 	.word	0x0000000e


	//----- nvinfo : EIATTR_FRAME_SIZE
	.align		4
.L_5:
        /*0024*/ 	.byte	0x04, 0x11
        /*0026*/ 	.short	(.L_7 - .L_6)
	.align		4
.L_6:
        /*0028*/ 	.word	index@(_Z8cuda_addPfS_S_S_)
        /*002c*/ 	.word	0x00000000


	//----- nvinfo : EIATTR_MIN_STACK_SIZE
	.align		4
.L_7:
        /*0030*/ 	.byte	0x04, 0x12
        /*0032*/ 	.short	(.L_9 - .L_8)
	.align		4
.L_8:
        /*0034*/ 	.word	index@(_Z8cuda_addPfS_S_S_)
        /*0038*/ 	.word	0x00000000


	//----- nvinfo : EIATTR_MIN_STACK_SIZE
	.align		4
.L_9:
        /*003c*/ 	.byte	0x04, 0x12
        /*003e*/ 	.short	(.L_11 - .L_10)
	.align		4
.L_10:
        /*0040*/ 	.word	index@(_Z16cuda_convolutionPfS_S_)
        /*0044*/ 	.word	0x00000000
.L_11:


//--------------------- .nv.compat                --------------------------
	.section	.nv.compat,"",@"SHT_CUDA_COMPAT_INFO"
	.align	4
        /*0000*/ 	.byte	0x02, 0x09, 0x00, 0x00, 0x02, 0x02, 0x01, 0x00, 0x02, 0x05, 0x05, 0x00, 0x03, 0x07, 0x01, 0x01
        /*0010*/ 	.byte	0x02, 0x03, 0x00, 0x00, 0x02, 0x06, 0x01, 0x00, 0x04, 0x0b, 0x08, 0x00, 0x09, 0x00, 0x00, 0x00
        /*0020*/ 	.byte	0x00, 0x00, 0x00, 0x00


//--------------------- .nv.info._Z8cuda_addPfS_S_S_ --------------------------
	.section	.nv.info._Z8cuda_addPfS_S_S_,"",@"SHT_CUDA_INFO"
	.sectionflags	@""
	.align	4


	//----- nvinfo : EIATTR_CUDA_API_VERSION
	.align		4
        /*0000*/ 	.byte	0x04, 0x37
        /*0002*/ 	.short	(.L_13 - .L_12)
.L_12:
        /*0004*/ 	.word	0x00000082


	//----- nvinfo : EIATTR_KPARAM_INFO
	.align		4
.L_13:
        /*0008*/ 	.byte	0x04, 0x17
        /*000a*/ 	.short	(.L_15 - .L_14)
.L_14:
        /*000c*/ 	.word	0x00000000
        /*0010*/ 	.short	0x0003
        /*0012*/ 	.short	0x0018
        /*0014*/ 	.byte	0x00, 0xf5, 0x21, 0x00


	//----- nvinfo : EIATTR_KPARAM_INFO
	.align		4
.L_15:
        /*0018*/ 	.byte	0x04, 0x17
        /*001a*/ 	.short	(.L_17 - .L_16)
.L_16:
        /*001c*/ 	.word	0x00000000
        /*0020*/ 	.short	0x0002
        /*0022*/ 	.short	0x0010
        /*0024*/ 	.byte	0x00, 0xf5, 0x21, 0x00


	//----- nvinfo : EIATTR_KPARAM_INFO
	.align		4
.L_17:
        /*0028*/ 	.byte	0x04, 0x17
        /*002a*/ 	.short	(.L_19 - .L_18)
.L_18:
        /*002c*/ 	.word	0x00000000
        /*0030*/ 	.short	0x0001
        /*0032*/ 	.short	0x0008
        /*0034*/ 	.byte	0x00, 0xf5, 0x21, 0x00


	//----- nvinfo : EIATTR_KPARAM_INFO
	.align		4
.L_19:
        /*0038*/ 	.byte	0x04, 0x17
        /*003a*/ 	.short	(.L_21 - .L_20)
.L_20:
        /*003c*/ 	.word	0x00000000
        /*0040*/ 	.short	0x0000
        /*0042*/ 	.short	0x0000
        /*0044*/ 	.byte	0x00, 0xf5, 0x21, 0x00


	//----- nvinfo : EIATTR_SPARSE_MMA_MASK
	.align		4
.L_21:
        /*0048*/ 	.byte	0x03, 0x50
        /*004a*/ 	.short	0x0000


	//----- nvinfo : EIATTR_MAXREG_COUNT
	.align		4
        /*004c*/ 	.byte	0x03, 0x1b
        /*004e*/ 	.short	0x00ff


	//----- nvinfo : EIATTR_MERCURY_ISA_VERSION
	.align		4
        /*0050*/ 	.byte	0x03, 0x5f
        /*0052*/ 	.short	0x0101


	//----- nvinfo : EIATTR_VRC_CTA_INIT_COUNT
	.align		4
        /*0054*/ 	.byte	0x02, 0x4a
	.zero		1
	.zero		1


	//----- nvinfo : EIATTR_EXIT_INSTR_OFFSETS
	.align		4
        /*0058*/ 	.byte	0x04, 0x1c
        /*005a*/ 	.short	(.L_23 - .L_22)


	//   ....[0]....
.L_22:
        /*005c*/ 	.word	0x00000100


	//   ....[1]....
        /*0060*/ 	.word	0x00000230


	//----- nvinfo : EIATTR_CBANK_PARAM_SIZE
	.align		4
.L_23:
        /*0064*/ 	.byte	0x03, 0x19
        /*0066*/ 	.short	0x0020


	//----- nvinfo : EIATTR_PARAM_CBANK
	.align		4
        /*0068*/ 	.byte	0x04, 0x0a
        /*006a*/ 	.short	(.L_25 - .L_24)
	.align		4
.L_24:
        /*006c*/ 	.word	index@(.nv.constant0._Z8cuda_addPfS_S_S_)
        /*0070*/ 	.short	0x0380
        /*0072*/ 	.short	0x0020


	//----- nvinfo : EIATTR_SW_WAR
	.align		4
.L_25:
        /*0074*/ 	.byte	0x04, 0x36
        /*0076*/ 	.short	(.L_27 - .L_26)
.L_26:
        /*0078*/ 	.word	0x00000008
.L_27:


//--------------------- .nv.info._Z16cuda_convolutionPfS_S_ --------------------------
	.section	.nv.info._Z16cuda_convolutionPfS_S_,"",@"SHT_CUDA_INFO"
	.sectionflags	@""
	.align	4


	//----- nvinfo : EIATTR_CUDA_API_VERSION
	.align		4
        /*0000*/ 	.byte	0x04, 0x37
        /*0002*/ 	.short	(.L_29 - .L_28)
.L_28:
        /*0004*/ 	.word	0x00000082


	//----- nvinfo : EIATTR_KPARAM_INFO
	.align		4
.L_29:
        /*0008*/ 	.byte	0x04, 0x17
        /*000a*/ 	.short	(.L_31 - .L_30)
.L_30:
        /*000c*/ 	.word	0x00000000
        /*0010*/ 	.short	0x0002
        /*0012*/ 	.short	0x0010
        /*0014*/ 	.byte	0x00, 0xf5, 0x21, 0x00


	//----- nvinfo : EIATTR_KPARAM_INFO
	.align		4
.L_31:
        /*0018*/ 	.byte	0x04, 0x17
        /*001a*/ 	.short	(.L_33 - .L_32)
.L_32:
        /*001c*/ 	.word	0x00000000
        /*0020*/ 	.short	0x0001
        /*0022*/ 	.short	0x0008
        /*0024*/ 	.byte	0x00, 0xf5, 0x21, 0x00


	//----- nvinfo : EIATTR_KPARAM_INFO
	.align		4
.L_33:
        /*0028*/ 	.byte	0x04, 0x17
        /*002a*/ 	.short	(.L_35 - .L_34)
.L_34:
        /*002c*/ 	.word	0x00000000
        /*0030*/ 	.short	0x0000
        /*0032*/ 	.short	0x0000
        /*0034*/ 	.byte	0x00, 0xf5, 0x21, 0x00


	//----- nvinfo : EIATTR_SPARSE_MMA_MASK
	.align		4
.L_35:
        /*0038*/ 	.byte	0x03, 0x50
        /*003a*/ 	.short	0x0000


	//----- nvinfo : EIATTR_MAXREG_COUNT
	.align		4
        /*003c*/ 	.byte	0x03, 0x1b
        /*003e*/ 	.short	0x00ff


	//----- nvinfo : EIATTR_MERCURY_ISA_VERSION
	.align		4
        /*0040*/ 	.byte	0x03, 0x5f
        /*0042*/ 	.short	0x0101


	//----- nvinfo : EIATTR_VRC_CTA_INIT_COUNT
	.align		4
        /*0044*/ 	.byte	0x02, 0x4a
	.zero		1
	.zero		1


	//----- nvinfo : EIATTR_EXIT_INSTR_OFFSETS
	.align		4
        /*0048*/ 	.byte	0x04, 0x1c
        /*004a*/ 	.short	(.L_37 - .L_36)


	//   ....[0]....
.L_36:
        /*004c*/ 	.word	0x00000100


	//   ....[1]....
        /*0050*/ 	.word	0x00000370


	//----- nvinfo : EIATTR_CBANK_PARAM_SIZE
	.align		4
.L_37:
        /*0054*/ 	.byte	0x03, 0x19
        /*0056*/ 	.short	0x0018


	//----- nvinfo : EIATTR_PARAM_CBANK
	.align		4
        /*0058*/ 	.byte	0x04, 0x0a
        /*005a*/ 	.short	(.L_39 - .L_38)
	.align		4
.L_38:
        /*005c*/ 	.word	index@(.nv.constant0._Z16cuda_convolutionPfS_S_)
        /*0060*/ 	.short	0x0380
        /*0062*/ 	.short	0x0018


	//----- nvinfo : EIATTR_SW_WAR
	.align		4
.L_39:
        /*0064*/ 	.byte	0x04, 0x36
        /*0066*/ 	.short	(.L_41 - .L_40)
.L_40:
        /*0068*/ 	.word	0x00000008
.L_41:


//--------------------- .nv.callgraph             --------------------------
	.section	.nv.callgraph,"",@"SHT_CUDA_CALLGRAPH"
	.align	4
	.sectionentsize	8
	.align		4
        /*0000*/ 	.word	0x00000000
	.align		4
        /*0004*/ 	.word	0xffffffff
	.align		4
        /*0008*/ 	.word	0x00000000
	.align		4
        /*000c*/ 	.word	0xfffffffe
	.align		4
        /*0010*/ 	.word	0x00000000
	.align		4
        /*0014*/ 	.word	0xfffffffd
	.align		4
        /*0018*/ 	.word	0x00000000
	.align		4
        /*001c*/ 	.word	0xfffffffc


//--------------------- .text._Z8cuda_addPfS_S_S_ --------------------------
	.section	.text._Z8cuda_addPfS_S_S_,"ax",@progbits
	.align	128
        .global         _Z8cuda_addPfS_S_S_
        .type           _Z8cuda_addPfS_S_S_,@function
        .size           _Z8cuda_addPfS_S_S_,(.L_x_2 - _Z8cuda_addPfS_S_S_)
        .other          _Z8cuda_addPfS_S_S_,@"STO_CUDA_ENTRY STV_DEFAULT"
_Z8cuda_addPfS_S_S_:
.text._Z8cuda_addPfS_S_S_:
[----:B------:R-:W-:Y:S01]  /*0000*/  LDC R1, c[0x0][0x37c] ;  /* 0x0000df00ff017b82 */ /* 0x000fe20000000800 */
[----:B------:R-:W0:Y:S07]  /*0010*/  S2R R3, SR_TID.Y ;  /* 0x0000000000037919 */ /* 0x000e2e0000002200 */
[----:B------:R-:W0:Y:S01]  /*0020*/  LDC R0, c[0x0][0x364] ;  /* 0x0000d900ff007b82 */ /* 0x000e220000000800 */
[----:B------:R-:W1:Y:S07]  /*0030*/  S2R R5, SR_TID.X ;  /* 0x0000000000057919 */ /* 0x000e6e0000002100 */
[----:B------:R-:W0:Y:S08]  /*0040*/  S2UR UR4, SR_CTAID.Y ;  /* 0x00000000000479c3 */ /* 0x000e300000002600 */
[----:B------:R-:W1:Y:S08]  /*0050*/  S2UR UR5, SR_CTAID.X ;  /* 0x00000000000579c3 */ /* 0x000e700000002500 */
[----:B------:R-:W1:Y:S01]  /*0060*/  LDC R2, c[0x0][0x360] ;  /* 0x0000d800ff027b82 */ /* 0x000e620000000800 */
[----:B0-----:R-:W-:-:S04]  /*0070*/  IMAD R0, R0, UR4, R3 ;  /* 0x0000000400007c24 */ /* 0x001fc8000f8e0203 */
[----:B------:R-:W-:-:S05]  /*0080*/  IMAD.HI.U32 R8, R0, -0x55555555, RZ ;  /* 0xaaaaaaab00087827 */ /* 0x000fca00078e00ff */
[----:B------:R-:W-:-:S05]  /*0090*/  SHF.R.U32.HI R3, RZ, 0x1, R8 ;  /* 0x00000001ff037819 */ /* 0x000fca0000011608 */
[----:B------:R-:W-:Y:S02]  /*00a0*/  IMAD R3, R3, -0x3, R0 ;  /* 0xfffffffd03037824 */ /* 0x000fe400078e0200 */
[----:B-1----:R-:W-:-:S04]  /*00b0*/  IMAD R2, R2, UR5, R5 ;  /* 0x0000000502027c24 */ /* 0x002fc8000f8e0205 */
[----:B------:R-:W-:-:S05]  /*00c0*/  IMAD.HI R4, R2, 0x55555556, RZ ;  /* 0x5555555602047827 */ /* 0x000fca00078e02ff */
[----:B------:R-:W-:-:S05]  /*00d0*/  LEA.HI R9, R4, R4, RZ, 0x1 ;  /* 0x0000000404097211 */ /* 0x000fca00078f08ff */
[----:B------:R-:W-:-:S05]  /*00e0*/  IMAD R2, R9, -0x3, R2 ;  /* 0xfffffffd09027824 */ /* 0x000fca00078e0202 */
[----:B------:R-:W-:-:S13]  /*00f0*/  LOP3.LUT P0, RZ, R3, R2, RZ, 0xfc, !PT ;  /* 0x0000000203ff7212 */ /* 0x000fda000780fcff */
[----:B------:R-:W-:Y:S05]  /*0100*/  @P0 EXIT ;  /* 0x000000000000094d */ /* 0x000fea0003800000 */
[----:B------:R-:W0:Y:S01]  /*0110*/  LDC.64 R2, c[0x0][0x380] ;  /* 0x0000e000ff027b82 */ /* 0x000e220000000a00 */
[----:B------:R-:W-:Y:S01]  /*0120*/  SHF.L.U32 R8, R8, 0xb, RZ ;  /* 0x0000000b08087819 */ /* 0x000fe200000006ff */
[----:B------:R-:W1:Y:S03]  /*0130*/  LDCU.64 UR4, c[0x0][0x358] ;  /* 0x00006b00ff0477ac */ /* 0x000e660008000a00 */
[----:B------:R-:W-:-:S03]  /*0140*/  LOP3.LUT R8, R8, 0xfffff000, RZ, 0xc0, !PT ;  /* 0xfffff00008087812 */ /* 0x000fc600078ec0ff */
[----:B------:R-:W2:Y:S01]  /*0150*/  LDC.64 R4, c[0x0][0x388] ;  /* 0x0000e200ff047b82 */ /* 0x000ea20000000a00 */
[----:B------:R-:W-:-:S07]  /*0160*/  IADD3 R11, PT, PT, R9, R8, RZ ;  /* 0x00000008090b7210 */ /* 0x000fce0007ffe0ff */
[----:B------:R-:W3:Y:S01]  /*0170*/  LDC.64 R6, c[0x0][0x390] ;  /* 0x0000e400ff067b82 */ /* 0x000ee20000000a00 */
[----:B0-----:R-:W-:-:S07]  /*0180*/  IMAD.WIDE R2, R11, 0x4, R2 ;  /* 0x000000040b027825 */ /* 0x001fce00078e0202 */
[----:B------:R-:W0:Y:S01]  /*0190*/  LDC.64 R8, c[0x0][0x398] ;  /* 0x0000e600ff087b82 */ /* 0x000e220000000a00 */
[----:B-1----:R-:W4:Y:S01]  /*01a0*/  LDG.E R2, desc[UR4][R2.64] ;  /* 0x0000000402027981 */ /* 0x002f22000c1e1900 */
[----:B--2---:R-:W-:-:S06]  /*01b0*/  IMAD.WIDE R4, R11, 0x4, R4 ;  /* 0x000000040b047825 */ /* 0x004fcc00078e0204 */
[----:B------:R-:W4:Y:S01]  /*01c0*/  LDG.E R5, desc[UR4][R4.64] ;  /* 0x0000000404057981 */ /* 0x000f22000c1e1900 */
[----:B---3--:R-:W-:-:S06]  /*01d0*/  IMAD.WIDE R6, R11, 0x4, R6 ;  /* 0x000000040b067825 */ /* 0x008fcc00078e0206 */
[----:B------:R-:W2:Y:S01]  /*01e0*/  LDG.E R7, desc[UR4][R6.64] ;  /* 0x0000000406077981 */ /* 0x000ea2000c1e1900 */
[----:B0-----:R-:W-:-:S04]  /*01f0*/  IMAD.WIDE R8, R11, 0x4, R8 ;  /* 0x000000040b087825 */ /* 0x001fc800078e0208 */
[----:B----4-:R-:W-:-:S04]  /*0200*/  FADD R0, R2, R5 ;  /* 0x0000000502007221 */ /* 0x010fc80000000000 */
[----:B--2---:R-:W-:-:S05]  /*0210*/  FADD R11, R0, R7 ;  /* 0x00000007000b7221 */ /* 0x004fca0000000000 */
[----:B------:R-:W-:Y:S01]  /*0220*/  STG.E desc[UR4][R8.64], R11 ;  /* 0x0000000b08007986 */ /* 0x000fe2000c101904 */
[----:B------:R-:W-:Y:S05]  /*0230*/  EXIT ;  /* 0x000000000000794d */ /* 0x000fea0003800000 */
.L_x_0:
[----:B------:R-:W-:-:S00]  /*0240*/  BRA `(.L_x_0) ;  /* 0xfffffffc00fc7947 */ /* 0x000fc0000383ffff */
[----:B------:R-:W-:-:S00]  /*0250*/  NOP ;  /* 0x0000000000007918 */ /* 0x000fc00000000000 */
        /* <DEDUP_REMOVED lines=10> */
.L_x_2:


//--------------------- .text._Z16cuda_convolutionPfS_S_ --------------------------
	.section	.text._Z16cuda_convolutionPfS_S_,"ax",@progbits
	.align	128
        .global         _Z16cuda_convolutionPfS_S_
        .type           _Z16cuda_convolutionPfS_S_,@function
        .size           _Z16cuda_convolutionPfS_S_,(.L_x_3 - _Z16cuda_convolutionPfS_S_)
        .other          _Z16cuda_convolutionPfS_S_,@"STO_CUDA_ENTRY STV_DEFAULT"
_Z16cuda_convolutionPfS_S_:
.text._Z16cuda_convolutionPfS_S_:
        /* <DEDUP_REMOVED lines=18> */
[----:B------:R-:W1:Y:S01]  /*0120*/  LDCU.64 UR4, c[0x0][0x358] ;  /* 0x00006b00ff0477ac */ /* 0x000e620008000a00 */
[----:B------:R-:W-:-:S06]  /*0130*/  IMAD R9, R0, 0x1002, R8 ;  /* 0x0000100200097824 */ /* 0x000fcc00078e0208 */
[----:B------:R-:W2:Y:S01]  /*0140*/  LDC.64 R2, c[0x0][0x390] ;  /* 0x0000e400ff027b82 */ /* 0x000ea20000000a00 */
[----:B0-----:R-:W-:-:S05]  /*0150*/  IMAD.WIDE R6, R9, 0x4, R6 ;  /* 0x0000000409067825 */ /* 0x001fca00078e0206 */
[----:B-1----:R-:W3:Y:S04]  /*0160*/  LDG.E R0, desc[UR4][R6.64] ;  /* 0x0000000406007981 */ /* 0x002ee8000c1e1900 */
[----:B--2---:R-:W3:Y:S04]  /*0170*/  LDG.E R9, desc[UR4][R2.64] ;  /* 0x0000000402097981 */ /* 0x004ee8000c1e1900 */
[----:B------:R-:W2:Y:S04]  /*0180*/  LDG.E R8, desc[UR4][R2.64+0x4] ;  /* 0x0000040402087981 */ /* 0x000ea8000c1e1900 */
[----:B------:R-:W2:Y:S04]  /*0190*/  LDG.E R21, desc[UR4][R6.64+0x4] ;  /* 0x0000040406157981 */ /* 0x000ea8000c1e1900 */
[----:B------:R-:W4:Y:S04]  /*01a0*/  LDG.E R20, desc[UR4][R2.64+0x8] ;  /* 0x0000080402147981 */ /* 0x000f28000c1e1900 */
[----:B------:R-:W4:Y:S04]  /*01b0*/  LDG.E R23, desc[UR4][R6.64+0x8] ;  /* 0x0000080406177981 */ /* 0x000f28000c1e1900 */
[----:B------:R-:W5:Y:S04]  /*01c0*/  LDG.E R22, desc[UR4][R2.64+0xc] ;  /* 0x00000c0402167981 */ /* 0x000f68000c1e1900 */
        /* <DEDUP_REMOVED lines=10> */
[----:B------:R-:W5:Y:S01]  /*0270*/  LDG.E R19, desc[UR4][R2.64+0x20] ;  /* 0x0000200402137981 */ /* 0x000f62000c1e1900 */
[----:B------:R-:W-:-:S04]  /*0280*/  SHF.L.U32 R4, R4, 0xb, RZ ;  /* 0x0000000b04047819 */ /* 0x000fc800000006ff */
[----:B------:R-:W-:-:S04]  /*0290*/  LOP3.LUT R4, R4, 0xfffff000, RZ, 0xc0, !PT ;  /* 0xfffff00004047812 */ /* 0x000fc800078ec0ff */
[----:B------:R-:W-:Y:S01]  /*02a0*/  IADD3 R5, PT, PT, R5, R4, RZ ;  /* 0x0000000405057210 */ /* 0x000fe20007ffe0ff */
[----:B---3--:R-:W-:-:S04]  /*02b0*/  FFMA R0, R0, R9, RZ ;  /* 0x0000000900007223 */ /* 0x008fc800000000ff */
[----:B--2---:R-:W-:Y:S02]  /*02c0*/  FFMA R0, R21, R8, R0 ;  /* 0x0000000815007223 */ /* 0x004fe40000000000 */
[----:B------:R-:W0:Y:S02]  /*02d0*/  LDC.64 R8, c[0x0][0x380] ;  /* 0x0000e000ff087b82 */ /* 0x000e240000000a00 */
[----:B----4-:R-:W-:-:S04]  /*02e0*/  FFMA R0, R23, R20, R0 ;  /* 0x0000001417007223 */ /* 0x010fc80000000000 */
[----:B-----5:R-:W-:-:S04]  /*02f0*/  FFMA R0, R25, R22, R0 ;  /* 0x0000001619007223 */ /* 0x020fc80000000000 */
[----:B------:R-:W-:-:S04]  /*0300*/  FFMA R0, R17, R18, R0 ;  /* 0x0000001211007223 */ /* 0x000fc80000000000 */
[----:B------:R-:W-:-:S04]  /*0310*/  FFMA R0, R15, R16, R0 ;  /* 0x000000100f007223 */ /* 0x000fc80000000000 */
[----:B------:R-:W-:Y:S01]  /*0320*/  FFMA R0, R13, R14, R0 ;  /* 0x0000000e0d007223 */ /* 0x000fe20000000000 */
[----:B0-----:R-:W-:-:S04]  /*0330*/  IMAD.WIDE R8, R5, 0x4, R8 ;  /* 0x0000000405087825 */ /* 0x001fc800078e0208 */
[----:B------:R-:W-:-:S04]  /*0340*/  FFMA R11, R11, R12, R0 ;  /* 0x0000000c0b0b7223 */ /* 0x000fc80000000000 */
[----:B------:R-:W-:-:S05]  /*0350*/  FFMA R11, R10, R19, R11 ;  /* 0x000000130a0b7223 */ /* 0x000fca000000000b */
[----:B------:R-:W-:Y:S01]  /*0360*/  STG.E desc[UR4][R8.64], R11 ;  /* 0x0000000b08007986 */ /* 0x000fe2000c101904 */
[----:B------:R-:W-:Y:S05]  /*0370*/  EXIT ;  /* 0x000000000000794d */ /* 0x000fea0003800000 */
.L_x_1:
        /* <DEDUP_REMOVED lines=16> */
.L_x_3:


//--------------------- .nv.shared.reserved.0     --------------------------
	.section	.nv.shared.reserved.0,"aw",@nobits
	.weak		__nv_reservedSMEM_offset_0_alias
	.size		__nv_reservedSMEM_offset_0_alias, 0, 64
	.other		__nv_reservedSMEM_offset_0_alias,@"STO_CUDA_RESERVED_SHARED STV_DEFAULT"
__nv_reservedSMEM_offset_0_alias:
	.zero		0
	.zero		64


//--------------------- .nv.constant0._Z8cuda_addPfS_S_S_ --------------------------
	.section	.nv.constant0._Z8cuda_addPfS_S_S_,"a",@progbits
	.sectionflags	@""
	.align	4
.nv.constant0._Z8cuda_addPfS_S_S_:
	.zero		928


//--------------------- .nv.constant0._Z16cuda_convolutionPfS_S_ --------------------------
	.section	.nv.constant0._Z16cuda_convolutionPfS_S_,"a",@progbits
	.sectionflags	@""
	.align	4
.nv.constant0._Z16cuda_convolutionPfS_S_:
	.zero		920


//--------------------- SYMBOLS --------------------------

	.type		.nv.reservedSmem.offset0,@object
	.size		.nv.reservedSmem.offset0,0x4
